//
// Generated by NVIDIA NVVM Compiler
//
// Compiler Build ID: CL-36424714
// Cuda compilation tools, release 13.0, V13.0.88
// Based on NVVM 20.0.0
//

.version 9.0
.target sm_100
.address_size 64

	// .globl	_Z15matrixVectorAddPfPKfS1_ii

.visible .entry _Z15matrixVectorAddPfPKfS1_ii(
	.param .u64 .ptr .align 1 _Z15matrixVectorAddPfPKfS1_ii_param_0,
	.param .u64 .ptr .align 1 _Z15matrixVectorAddPfPKfS1_ii_param_1,
	.param .u64 .ptr .align 1 _Z15matrixVectorAddPfPKfS1_ii_param_2,
	.param .u32 _Z15matrixVectorAddPfPKfS1_ii_param_3,
	.param .u32 _Z15matrixVectorAddPfPKfS1_ii_param_4
)
{
	.reg .pred 	%p<11>;
	.reg .b32 	%r<38>;
	.reg .b32 	%f<114>;
	.reg .b64 	%rd<31>;

	ld.param.u64 	%rd10, [_Z15matrixVectorAddPfPKfS1_ii_param_0];
	ld.param.u64 	%rd11, [_Z15matrixVectorAddPfPKfS1_ii_param_1];
	ld.param.u64 	%rd12, [_Z15matrixVectorAddPfPKfS1_ii_param_2];
	ld.param.u32 	%r24, [_Z15matrixVectorAddPfPKfS1_ii_param_3];
	ld.param.u32 	%r23, [_Z15matrixVectorAddPfPKfS1_ii_param_4];
	cvta.to.global.u64 	%rd1, %rd12;
	cvta.to.global.u64 	%rd2, %rd11;
	mov.u32 	%r25, %ctaid.x;
	mov.u32 	%r26, %ntid.x;
	mov.u32 	%r27, %tid.x;
	mad.lo.s32 	%r1, %r25, %r26, %r27;
	setp.ge.s32 	%p1, %r1, %r24;
	@%p1 bra 	$L__BB0_15;
	setp.lt.s32 	%p2, %r23, 1;
	mov.f32 	%f113, 0f00000000;
	@%p2 bra 	$L__BB0_14;
	mul.lo.s32 	%r2, %r23, %r1;
	and.b32  	%r3, %r23, 15;
	setp.lt.u32 	%p3, %r23, 16;
	mov.f32 	%f113, 0f00000000;
	mov.b32 	%r34, 0;
	@%p3 bra 	$L__BB0_5;
	and.b32  	%r34, %r23, 2147483632;
	neg.s32 	%r32, %r34;
	add.s64 	%rd3, %rd2, 32;
	add.s64 	%rd29, %rd1, 32;
	mov.f32 	%f113, 0f00000000;
	mov.u32 	%r31, %r2;
$L__BB0_4:
	.pragma "nounroll";
	mul.wide.s32 	%rd13, %r31, 4;
	add.s64 	%rd14, %rd3, %rd13;
	ld.global.f32 	%f18, [%rd14+-32];
	ld.global.f32 	%f19, [%rd29+-32];
	fma.rn.f32 	%f20, %f18, %f19, %f113;
	ld.global.f32 	%f21, [%rd14+-28];
	ld.global.f32 	%f22, [%rd29+-28];
	fma.rn.f32 	%f23, %f21, %f22, %f20;
	ld.global.f32 	%f24, [%rd14+-24];
	ld.global.f32 	%f25, [%rd29+-24];
	fma.rn.f32 	%f26, %f24, %f25, %f23;
	ld.global.f32 	%f27, [%rd14+-20];
	ld.global.f32 	%f28, [%rd29+-20];
	fma.rn.f32 	%f29, %f27, %f28, %f26;
	ld.global.f32 	%f30, [%rd14+-16];
	ld.global.f32 	%f31, [%rd29+-16];
	fma.rn.f32 	%f32, %f30, %f31, %f29;
	ld.global.f32 	%f33, [%rd14+-12];
	ld.global.f32 	%f34, [%rd29+-12];
	fma.rn.f32 	%f35, %f33, %f34, %f32;
	ld.global.f32 	%f36, [%rd14+-8];
	ld.global.f32 	%f37, [%rd29+-8];
	fma.rn.f32 	%f38, %f36, %f37, %f35;
	ld.global.f32 	%f39, [%rd14+-4];
	ld.global.f32 	%f40, [%rd29+-4];
	fma.rn.f32 	%f41, %f39, %f40, %f38;
	ld.global.f32 	%f42, [%rd14];
	ld.global.f32 	%f43, [%rd29];
	fma.rn.f32 	%f44, %f42, %f43, %f41;
	ld.global.f32 	%f45, [%rd14+4];
	ld.global.f32 	%f46, [%rd29+4];
	fma.rn.f32 	%f47, %f45, %f46, %f44;
	ld.global.f32 	%f48, [%rd14+8];
	ld.global.f32 	%f49, [%rd29+8];
	fma.rn.f32 	%f50, %f48, %f49, %f47;
	ld.global.f32 	%f51, [%rd14+12];
	ld.global.f32 	%f52, [%rd29+12];
	fma.rn.f32 	%f53, %f51, %f52, %f50;
	ld.global.f32 	%f54, [%rd14+16];
	ld.global.f32 	%f55, [%rd29+16];
	fma.rn.f32 	%f56, %f54, %f55, %f53;
	ld.global.f32 	%f57, [%rd14+20];
	ld.global.f32 	%f58, [%rd29+20];
	fma.rn.f32 	%f59, %f57, %f58, %f56;
	ld.global.f32 	%f60, [%rd14+24];
	ld.global.f32 	%f61, [%rd29+24];
	fma.rn.f32 	%f62, %f60, %f61, %f59;
	ld.global.f32 	%f63, [%rd14+28];
	ld.global.f32 	%f64, [%rd29+28];
	fma.rn.f32 	%f113, %f63, %f64, %f62;
	add.s32 	%r32, %r32, 16;
	add.s32 	%r31, %r31, 16;
	add.s64 	%rd29, %rd29, 64;
	setp.ne.s32 	%p4, %r32, 0;
	@%p4 bra 	$L__BB0_4;
$L__BB0_5:
	setp.eq.s32 	%p5, %r3, 0;
	@%p5 bra 	$L__BB0_14;
	and.b32  	%r11, %r23, 7;
	setp.lt.u32 	%p6, %r3, 8;
	@%p6 bra 	$L__BB0_8;
	add.s32 	%r29, %r34, %r2;
	mul.wide.s32 	%rd15, %r29, 4;
	add.s64 	%rd16, %rd2, %rd15;
	ld.global.f32 	%f66, [%rd16];
	mul.wide.u32 	%rd17, %r34, 4;
	add.s64 	%rd18, %rd1, %rd17;
	ld.global.f32 	%f67, [%rd18];
	fma.rn.f32 	%f68, %f66, %f67, %f113;
	ld.global.f32 	%f69, [%rd16+4];
	ld.global.f32 	%f70, [%rd18+4];
	fma.rn.f32 	%f71, %f69, %f70, %f68;
	ld.global.f32 	%f72, [%rd16+8];
	ld.global.f32 	%f73, [%rd18+8];
	fma.rn.f32 	%f74, %f72, %f73, %f71;
	ld.global.f32 	%f75, [%rd16+12];
	ld.global.f32 	%f76, [%rd18+12];
	fma.rn.f32 	%f77, %f75, %f76, %f74;
	ld.global.f32 	%f78, [%rd16+16];
	ld.global.f32 	%f79, [%rd18+16];
	fma.rn.f32 	%f80, %f78, %f79, %f77;
	ld.global.f32 	%f81, [%rd16+20];
	ld.global.f32 	%f82, [%rd18+20];
	fma.rn.f32 	%f83, %f81, %f82, %f80;
	ld.global.f32 	%f84, [%rd16+24];
	ld.global.f32 	%f85, [%rd18+24];
	fma.rn.f32 	%f86, %f84, %f85, %f83;
	ld.global.f32 	%f87, [%rd16+28];
	ld.global.f32 	%f88, [%rd18+28];
	fma.rn.f32 	%f113, %f87, %f88, %f86;
	add.s32 	%r34, %r34, 8;
$L__BB0_8:
	setp.eq.s32 	%p7, %r11, 0;
	@%p7 bra 	$L__BB0_14;
	and.b32  	%r14, %r23, 3;
	setp.lt.u32 	%p8, %r11, 4;
	@%p8 bra 	$L__BB0_11;
	add.s32 	%r30, %r34, %r2;
	mul.wide.s32 	%rd19, %r30, 4;
	add.s64 	%rd20, %rd2, %rd19;
	ld.global.f32 	%f90, [%rd20];
	mul.wide.u32 	%rd21, %r34, 4;
	add.s64 	%rd22, %rd1, %rd21;
	ld.global.f32 	%f91, [%rd22];
	fma.rn.f32 	%f92, %f90, %f91, %f113;
	ld.global.f32 	%f93, [%rd20+4];
	ld.global.f32 	%f94, [%rd22+4];
	fma.rn.f32 	%f95, %f93, %f94, %f92;
	ld.global.f32 	%f96, [%rd20+8];
	ld.global.f32 	%f97, [%rd22+8];
	fma.rn.f32 	%f98, %f96, %f97, %f95;
	ld.global.f32 	%f99, [%rd20+12];
	ld.global.f32 	%f100, [%rd22+12];
	fma.rn.f32 	%f113, %f99, %f100, %f98;
	add.s32 	%r34, %r34, 4;
$L__BB0_11:
	setp.eq.s32 	%p9, %r14, 0;
	@%p9 bra 	$L__BB0_14;
	mul.wide.u32 	%rd23, %r34, 4;
	add.s64 	%rd30, %rd1, %rd23;
	add.s32 	%r37, %r34, %r2;
	neg.s32 	%r36, %r14;
$L__BB0_13:
	.pragma "nounroll";
	mul.wide.s32 	%rd24, %r37, 4;
	add.s64 	%rd25, %rd2, %rd24;
	ld.global.f32 	%f101, [%rd25];
	ld.global.f32 	%f102, [%rd30];
	fma.rn.f32 	%f113, %f101, %f102, %f113;
	add.s64 	%rd30, %rd30, 4;
	add.s32 	%r37, %r37, 1;
	add.s32 	%r36, %r36, 1;
	setp.ne.s32 	%p10, %r36, 0;
	@%p10 bra 	$L__BB0_13;
$L__BB0_14:
	cvta.to.global.u64 	%rd26, %rd10;
	mul.wide.s32 	%rd27, %r1, 4;
	add.s64 	%rd28, %rd26, %rd27;
	ld.global.f32 	%f103, [%rd28];
	add.f32 	%f104, %f113, %f103;
	st.global.f32 	[%rd28], %f104;
$L__BB0_15:
	ret;

}


// ===== COMPILED SASS (sm_100) =====

	.target	sm_100

	.elftype	@"ET_EXEC"


//--------------------- .note.nv.tkinfo           --------------------------
	.section	.note.nv.tkinfo,"",@"SHT_NOTE"
	.sectionflags	@"SHF_NOTE_NV_TKINFO"
	.tkinfo
        /*0018*/ 	.word	0x00000002
        /*0030*/ 	.string	""
        /*0030*/ 	.string	"ptxas"
        /*0030*/ 	.string	"Cuda compilation tools, release 13.0, V13.0.88"
        /*0030*/ 	.string	"Build cuda_13.0.r13.0/compiler.36424714_0"
        /*0030*/ 	.string	"-arch sm_100 -m 64 "



//--------------------- .note.nv.cuinfo           --------------------------
	.section	.note.nv.cuinfo,"",@"SHT_NOTE"
	.sectionflags	@"SHF_NOTE_NV_CUINFO"
        /*0018*/ 	.short	0x0002
        /*001a*/ 	.short	0x0064
        /*001c*/ 	.short	0x0082
	.zero		2


//--------------------- .nv.info                  --------------------------
	.section	.nv.info,"",@"SHT_CUDA_INFO"
	.align	4


	//----- nvinfo : EIATTR_REGCOUNT
	.align		4
        /*0000*/ 	.byte	0x04, 0x2f
        /*0002*/ 	.short	(.L_1 - .L_0)
	.align		4
.L_0:
        /*0004*/ 	.word	index@(_Z15matrixVectorAddPfPKfS1_ii)
        /*0008*/ 	.word	0x0000001e


	//----- nvinfo : EIATTR_FRAME_SIZE
	.align		4
.L_1:
        /*000c*/ 	.byte	0x04, 0x11
        /*000e*/ 	.short	(.L_3 - .L_2)
	.align		4
.L_2:
        /*0010*/ 	.word	index@(_Z15matrixVectorAddPfPKfS1_ii)
        /*0014*/ 	.word	0x00000000


	//----- nvinfo : EIATTR_MIN_STACK_SIZE
	.align		4
.L_3:
        /*0018*/ 	.byte	0x04, 0x12
        /*001a*/ 	.short	(.L_5 - .L_4)
	.align		4
.L_4:
        /*001c*/ 	.word	index@(_Z15matrixVectorAddPfPKfS1_ii)
        /*0020*/ 	.word	0x00000000
.L_5:


//--------------------- .nv.compat                --------------------------
	.section	.nv.compat,"",@"SHT_CUDA_COMPAT_INFO"
	.align	4
        /*0000*/ 	.byte	0x02, 0x09, 0x00, 0x00, 0x02, 0x02, 0x01, 0x00, 0x02, 0x05, 0x05, 0x00, 0x03, 0x07, 0x01, 0x01
        /*0010*/ 	.byte	0x02, 0x03, 0x00, 0x00, 0x02, 0x06, 0x01, 0x00, 0x04, 0x0b, 0x08, 0x00, 0x09, 0x00, 0x00, 0x00
        /*0020*/ 	.byte	0x00, 0x00, 0x00, 0x00


//--------------------- .nv.info._Z15matrixVectorAddPfPKfS1_ii --------------------------
	.section	.nv.info._Z15matrixVectorAddPfPKfS1_ii,"",@"SHT_CUDA_INFO"
	.sectionflags	@""
	.align	4


	//----- nvinfo : EIATTR_CUDA_API_VERSION
	.align		4
        /*0000*/ 	.byte	0x04, 0x37
        /*0002*/ 	.short	(.L_7 - .L_6)
.L_6:
        /*0004*/ 	.word	0x00000082


	//----- nvinfo : EIATTR_KPARAM_INFO
	.align		4
.L_7:
        /*0008*/ 	.byte	0x04, 0x17
        /*000a*/ 	.short	(.L_9 - .L_8)
.L_8:
        /*000c*/ 	.word	0x00000000
        /*0010*/ 	.short	0x0004
        /*0012*/ 	.short	0x001c
        /*0014*/ 	.byte	0x00, 0xf0, 0x11, 0x00


	//----- nvinfo : EIATTR_KPARAM_INFO
	.align		4
.L_9:
        /*0018*/ 	.byte	0x04, 0x17
        /*001a*/ 	.short	(.L_11 - .L_10)
.L_10:
        /*001c*/ 	.word	0x00000000
        /*0020*/ 	.short	0x0003
        /*0022*/ 	.short	0x0018
        /*0024*/ 	.byte	0x00, 0xf0, 0x11, 0x00


	//----- nvinfo : EIATTR_KPARAM_INFO
	.align		4
.L_11:
        /*0028*/ 	.byte	0x04, 0x17
        /*002a*/ 	.short	(.L_13 - .L_12)
.L_12:
        /*002c*/ 	.word	0x00000000
        /*0030*/ 	.short	0x0002
        /*0032*/ 	.short	0x0010
        /*0034*/ 	.byte	0x00, 0xf5, 0x21, 0x00


	//----- nvinfo : EIATTR_KPARAM_INFO
	.align		4
.L_13:
        /*0038*/ 	.byte	0x04, 0x17
        /*003a*/ 	.short	(.L_15 - .L_14)
.L_14:
        /*003c*/ 	.word	0x00000000
        /*0040*/ 	.short	0x0001
        /*0042*/ 	.short	0x0008
        /*0044*/ 	.byte	0x00, 0xf5, 0x21, 0x00


	//----- nvinfo : EIATTR_KPARAM_INFO
	.align		4
.L_15:
        /*0048*/ 	.byte	0x04, 0x17
        /*004a*/ 	.short	(.L_17 - .L_16)
.L_16:
        /*004c*/ 	.word	0x00000000
        /*0050*/ 	.short	0x0000
        /*0052*/ 	.short	0x0000
        /*0054*/ 	.byte	0x00, 0xf5, 0x21, 0x00


	//----- nvinfo : EIATTR_SPARSE_MMA_MASK
	.align		4
.L_17:
        /*0058*/ 	.byte	0x03, 0x50
        /*005a*/ 	.short	0x0000


	//----- nvinfo : EIATTR_MAXREG_COUNT
	.align		4
        /*005c*/ 	.byte	0x03, 0x1b
        /*005e*/ 	.short	0x00ff


	//----- nvinfo : EIATTR_MERCURY_ISA_VERSION
	.align		4
        /*0060*/ 	.byte	0x03, 0x5f
        /*0062*/ 	.short	0x0101


	//----- nvinfo : EIATTR_VRC_CTA_INIT_COUNT
	.align		4
        /*0064*/ 	.byte	0x02, 0x4a
	.zero		1
	.zero		1


	//----- nvinfo : EIATTR_EXIT_INSTR_OFFSETS
	.align		4
        /*0068*/ 	.byte	0x04, 0x1c
        /*006a*/ 	.short	(.L_19 - .L_18)


	//   ....[0]....
.L_18:
        /*006c*/ 	.word	0x00000070


	//   ....[1]....
        /*0070*/ 	.word	0x00000ac0


	//----- nvinfo : EIATTR_CBANK_PARAM_SIZE
	.align		4
.L_19:
        /*0074*/ 	.byte	0x03, 0x19
        /*0076*/ 	.short	0x0020


	//----- nvinfo : EIATTR_PARAM_CBANK
	.align		4
        /*0078*/ 	.byte	0x04, 0x0a
        /*007a*/ 	.short	(.L_21 - .L_20)
	.align		4
.L_20:
        /*007c*/ 	.word	index@(.nv.constant0._Z15matrixVectorAddPfPKfS1_ii)
        /*0080*/ 	.short	0x0380
        /*0082*/ 	.short	0x0020


	//----- nvinfo : EIATTR_SW_WAR
	.align		4
.L_21:
        /*0084*/ 	.byte	0x04, 0x36
        /*0086*/ 	.short	(.L_23 - .L_22)
.L_22:
        /*0088*/ 	.word	0x00000008
.L_23:


//--------------------- .nv.callgraph             --------------------------
	.section	.nv.callgraph,"",@"SHT_CUDA_CALLGRAPH"
	.align	4
	.sectionentsize	8
	.align		4
        /*0000*/ 	.word	0x00000000
	.align		4
        /*0004*/ 	.word	0xffffffff
	.align		4
        /*0008*/ 	.word	0x00000000
	.align		4
        /*000c*/ 	.word	0xfffffffe
	.align		4
        /*0010*/ 	.word	0x00000000
	.align		4
        /*0014*/ 	.word	0xfffffffd
	.align		4
        /*0018*/ 	.word	0x00000000
	.align		4
        /*001c*/ 	.word	0xfffffffc


//--------------------- .text._Z15matrixVectorAddPfPKfS1_ii --------------------------
	.section	.text._Z15matrixVectorAddPfPKfS1_ii,"ax",@progbits
	.align	128
        .global         _Z15matrixVectorAddPfPKfS1_ii
        .type           _Z15matrixVectorAddPfPKfS1_ii,@function
        .size           _Z15matrixVectorAddPfPKfS1_ii,(.L_x_7 - _Z15matrixVectorAddPfPKfS1_ii)
        .other          _Z15matrixVectorAddPfPKfS1_ii,@"STO_CUDA_ENTRY STV_DEFAULT"
_Z15matrixVectorAddPfPKfS1_ii:
.text._Z15matrixVectorAddPfPKfS1_ii:
[----:B------:R-:W-:Y:S01]  /*0000*/  LDC R1, c[0x0][0x37c] ;  /* 0x0000df00ff017b82 */ /* 0x000fe20000000800 */
[----:B------:R-:W0:Y:S07]  /*0010*/  S2R R3, SR_TID.X ;  /* 0x0000000000037919 */ /* 0x000e2e0000002100 */
[----:B------:R-:W0:Y:S01]  /*0020*/  S2UR UR4, SR_CTAID.X ;  /* 0x00000000000479c3 */ /* 0x000e220000002500 */
[----:B------:R-:W1:Y:S07]  /*0030*/  LDCU UR5, c[0x0][0x398] ;  /* 0x00007300ff0577ac */ /* 0x000e6e0008000800 */
[----:B------:R-:W0:Y:S02]  /*0040*/  LDC R0, c[0x0][0x360] ;  /* 0x0000d800ff007b82 */ /* 0x000e240000000800 */
[----:B0-----:R-:W-:-:S05]  /*0050*/  IMAD R0, R0, UR4, R3 ;  /* 0x0000000400007c24 */ /* 0x001fca000f8e0203 */
[----:B-1----:R-:W-:-:S13]  /*0060*/  ISETP.GE.AND P0, PT, R0, UR5, PT ;  /* 0x0000000500007c0c */ /* 0x002fda000bf06270 */
[----:B------:R-:W-:Y:S05]  /*0070*/  @P0 EXIT ;  /* 0x000000000000094d */ /* 0x000fea0003800000 */
[----:B------:R-:W0:Y:S01]  /*0080*/  LDCU UR8, c[0x0][0x39c] ;  /* 0x00007380ff0877ac */ /* 0x000e220008000800 */
[----:B------:R-:W-:Y:S01]  /*0090*/  HFMA2 R15, -RZ, RZ, 0, 0 ;  /* 0x00000000ff0f7431 */ /* 0x000fe200000001ff */
[----:B------:R-:W1:Y:S01]  /*00a0*/  LDCU.64 UR12, c[0x0][0x358] ;  /* 0x00006b00ff0c77ac */ /* 0x000e620008000a00 */
[----:B0-----:R-:W-:-:S09]  /*00b0*/  UISETP.GE.AND UP0, UPT, UR8, 0x1, UPT ;  /* 0x000000010800788c */ /* 0x001fd2000bf06270 */
[----:B-1----:R-:W-:Y:S05]  /*00c0*/  BRA.U !UP0, `(.L_x_0) ;  /* 0x0000000908687547 */ /* 0x002fea000b800000 */
[----:B------:R-:W-:Y:S02]  /*00d0*/  UISETP.GE.U32.AND UP1, UPT, UR8, 0x10, UPT ;  /* 0x000000100800788c */ /* 0x000fe4000bf26070 */
[----:B------:R-:W-:Y:S01]  /*00e0*/  IMAD R7, R0, UR8, RZ ;  /* 0x0000000800077c24 */ /* 0x000fe2000f8e02ff */
[----:B------:R-:W-:Y:S01]  /*00f0*/  ULOP3.LUT UR9, UR8, 0xf, URZ, 0xc0, !UPT ;  /* 0x0000000f08097892 */ /* 0x000fe2000f8ec0ff */
[----:B------:R-:W-:Y:S02]  /*0100*/  MOV R15, RZ ;  /* 0x000000ff000f7202 */ /* 0x000fe40000000f00 */
[----:B------:R-:W-:Y:S01]  /*0110*/  MOV R8, RZ ;  /* 0x000000ff00087202 */ /* 0x000fe20000000f00 */
[----:B------:R-:W-:Y:S02]  /*0120*/  UISETP.NE.AND UP0, UPT, UR9, URZ, UPT ;  /* 0x000000ff0900728c */ /* 0x000fe4000bf05270 */
[----:B------:R-:W-:Y:S09]  /*0130*/  BRA.U !UP1, `(.L_x_1) ;  /* 0x0000000509187547 */ /* 0x000ff2000b800000 */
[----:B------:R-:W0:Y:S01]  /*0140*/  LDCU.64 UR4, c[0x0][0x390] ;  /* 0x00007200ff0477ac */ /* 0x000e220008000a00 */
[----:B------:R-:W-:Y:S02]  /*0150*/  MOV R15, RZ ;  /* 0x000000ff000f7202 */ /* 0x000fe40000000f00 */
[----:B------:R-:W-:Y:S01]  /*0160*/  MOV R6, R7 ;  /* 0x0000000700067202 */ /* 0x000fe20000000f00 */
[----:B------:R-:W1:Y:S01]  /*0170*/  LDCU.64 UR6, c[0x0][0x388] ;  /* 0x00007100ff0677ac */ /* 0x000e620008000a00 */
[----:B------:R-:W-:-:S04]  /*0180*/  ULOP3.LUT UR10, UR8, 0x7ffffff0, URZ, 0xc0, !UPT ;  /* 0x7ffffff0080a7892 */ /* 0x000fc8000f8ec0ff */
[----:B------:R-:W-:Y:S02]  /*0190*/  UIADD3 UR11, UPT, UPT, -UR10, URZ, URZ ;  /* 0x000000ff0a0b7290 */ /* 0x000fe4000fffe1ff */
[----:B------:R-:W-:Y:S01]  /*01a0*/  MOV R8, UR10 ;  /* 0x0000000a00087c02 */ /* 0x000fe20008000f00 */
[----:B0-----:R-:W-:-:S04]  /*01b0*/  UIADD3 UR4, UP2, UPT, UR4, 0x20, URZ ;  /* 0x0000002004047890 */ /* 0x001fc8000ff5e0ff */
[----:B------:R-:W-:Y:S02]  /*01c0*/  UIADD3.X UR5, UPT, UPT, URZ, UR5, URZ, UP2, !UPT ;  /* 0x00000005ff057290 */ /* 0x000fe400097fe4ff */
[----:B-1----:R-:W-:Y:S01]  /*01d0*/  UIADD3 UR6, UP1, UPT, UR6, 0x20, URZ ;  /* 0x0000002006067890 */ /* 0x002fe2000ff3e0ff */
[----:B------:R-:W-:-:S03]  /*01e0*/  MOV R2, UR4 ;  /* 0x0000000400027c02 */ /* 0x000fc60008000f00 */
[----:B------:R-:W-:Y:S01]  /*01f0*/  MOV R3, UR5 ;  /* 0x0000000500037c02 */ /* 0x000fe20008000f00 */
[----:B------:R-:W-:-:S12]  /*0200*/  UIADD3.X UR7, UPT, UPT, URZ, UR7, URZ, UP1, !UPT ;  /* 0x00000007ff077290 */ /* 0x000fd80008ffe4ff */
.L_x_2:
[----:B------:R-:W-:Y:S01]  /*0210*/  MOV R4, UR6 ;  /* 0x0000000600047c02 */ /* 0x000fe20008000f00 */
[----:B------:R-:W2:Y:S01]  /*0220*/  LDG.E R17, desc[UR12][R2.64+-0x20] ;  /* 0xffffe00c02117981 */ /* 0x000ea2000c1e1900 */
[----:B------:R-:W-:-:S03]  /*0230*/  MOV R5, UR7 ;  /* 0x0000000700057c02 */ /* 0x000fc60008000f00 */
[----:B------:R-:W3:Y:S01]  /*0240*/  LDG.E R25, desc[UR12][R2.64+-0x1c] ;  /* 0xffffe40c02197981 */ /* 0x000ee2000c1e1900 */
[----:B------:R-:W-:-:S03]  /*0250*/  IMAD.WIDE R4, R6, 0x4, R4 ;  /* 0x0000000406047825 */ /* 0x000fc600078e0204 */
[----:B------:R-:W4:Y:S04]  /*0260*/  LDG.E R19, desc[UR12][R2.64+-0x18] ;  /* 0xffffe80c02137981 */ /* 0x000f28000c1e1900 */
[----:B------:R-:W2:Y:S04]  /*0270*/  LDG.E R16, desc[UR12][R4.64+-0x20] ;  /* 0xffffe00c04107981 */ /* 0x000ea8000c1e1900 */
[----:B------:R-:W3:Y:S04]  /*0280*/  LDG.E R18, desc[UR12][R4.64+-0x1c] ;  /* 0xffffe40c04127981 */ /* 0x000ee8000c1e1900 */
[----:B------:R-:W4:Y:S04]  /*0290*/  LDG.E R20, desc[UR12][R4.64+-0x18] ;  /* 0xffffe80c04147981 */ /* 0x000f28000c1e1900 */
[----:B------:R-:W5:Y:S04]  /*02a0*/  LDG.E R22, desc[UR12][R2.64+-0x14] ;  /* 0xffffec0c02167981 */ /* 0x000f68000c1e1900 */
        /* <DEDUP_REMOVED lines=8> */
[----:B------:R-:W5:Y:S01]  /*0330*/  LDG.E R14, desc[UR12][R4.64+-0x4] ;  /* 0xfffffc0c040e7981 */ /* 0x000f62000c1e1900 */
[----:B--2---:R-:W-:-:S03]  /*0340*/  FFMA R17, R16, R17, R15 ;  /* 0x0000001110117223 */ /* 0x004fc6000000000f */
[----:B------:R-:W2:Y:S04]  /*0350*/  LDG.E R15, desc[UR12][R2.64] ;  /* 0x0000000c020f7981 */ /* 0x000ea8000c1e1900 */
[----:B------:R-:W2:Y:S01]  /*0360*/  LDG.E R16, desc[UR12][R4.64] ;  /* 0x0000000c04107981 */ /* 0x000ea2000c1e1900 */
[----:B---3--:R-:W-:-:S03]  /*0370*/  FFMA R25, R18, R25, R17 ;  /* 0x0000001912197223 */ /* 0x008fc60000000011 */
[----:B------:R-:W3:Y:S01]  /*0380*/  LDG.E R17, desc[UR12][R2.64+0x4] ;  /* 0x0000040c02117981 */ /* 0x000ee2000c1e1900 */
[----:B----4-:R-:W-:-:S03]  /*0390*/  FFMA R26, R20, R19, R25 ;  /* 0x00000013141a7223 */ /* 0x010fc60000000019 */
[----:B------:R-:W3:Y:S04]  /*03a0*/  LDG.E R18, desc[UR12][R4.64+0x4] ;  /* 0x0000040c04127981 */ /* 0x000ee8000c1e1900 */
[----:B------:R-:W4:Y:S01]  /*03b0*/  LDG.E R20, desc[UR12][R2.64+0x8] ;  /* 0x0000080c02147981 */ /* 0x000f22000c1e1900 */
[----:B-----5:R-:W-:-:S03]  /*03c0*/  FFMA R25, R21, R22, R26 ;  /* 0x0000001615197223 */ /* 0x020fc6000000001a */
[----:B------:R-:W4:Y:S04]  /*03d0*/  LDG.E R19, desc[UR12][R4.64+0x8] ;  /* 0x0000080c04137981 */ /* 0x000f28000c1e1900 */
[----:B------:R-:W5:Y:S01]  /*03e0*/  LDG.E R22, desc[UR12][R2.64+0xc] ;  /* 0x00000c0c02167981 */ /* 0x000f62000c1e1900 */
[----:B------:R-:W-:-:S03]  /*03f0*/  FFMA R25, R24, R23, R25 ;  /* 0x0000001718197223 */ /* 0x000fc60000000019 */
[----:B------:R-:W5:Y:S04]  /*0400*/  LDG.E R21, desc[UR12][R4.64+0xc] ;  /* 0x00000c0c04157981 */ /* 0x000f68000c1e1900 */
[----:B------:R-:W5:Y:S01]  /*0410*/  LDG.E R24, desc[UR12][R2.64+0x10] ;  /* 0x0000100c02187981 */ /* 0x000f62000c1e1900 */
[----:B------:R-:W-:-:S03]  /*0420*/  FFMA R25, R10, R9, R25 ;  /* 0x000000090a197223 */ /* 0x000fc60000000019 */
[----:B------:R-:W5:Y:S04]  /*0430*/  LDG.E R23, desc[UR12][R4.64+0x10] ;  /* 0x0000100c04177981 */ /* 0x000f68000c1e1900 */
[----:B------:R-:W5:Y:S01]  /*0440*/  LDG.E R10, desc[UR12][R2.64+0x14] ;  /* 0x0000140c020a7981 */ /* 0x000f62000c1e1900 */
[----:B------:R-:W-:-:S03]  /*0450*/  FFMA R27, R12, R11, R25 ;  /* 0x0000000b0c1b7223 */ /* 0x000fc60000000019 */
[----:B------:R-:W5:Y:S04]  /*0460*/  LDG.E R9, desc[UR12][R4.64+0x14] ;  /* 0x0000140c04097981 */ /* 0x000f68000c1e1900 */
[----:B------:R-:W5:Y:S04]  /*0470*/  LDG.E R11, desc[UR12][R2.64+0x18] ;  /* 0x0000180c020b7981 */ /* 0x000f68000c1e1900 */
[----:B------:R-:W5:Y:S04]  /*0480*/  LDG.E R12, desc[UR12][R4.64+0x18] ;  /* 0x0000180c040c7981 */ /* 0x000f68000c1e1900 */
[----:B------:R-:W5:Y:S04]  /*0490*/  LDG.E R25, desc[UR12][R4.64+0x1c] ;  /* 0x00001c0c04197981 */ /* 0x000f68000c1e1900 */
[----:B------:R0:W5:Y:S01]  /*04a0*/  LDG.E R26, desc[UR12][R2.64+0x1c] ;  /* 0x00001c0c021a7981 */ /* 0x000162000c1e1900 */
[----:B------:R-:W-:Y:S01]  /*04b0*/  FFMA R13, R14, R13, R27 ;  /* 0x0000000d0e0d7223 */ /* 0x000fe2000000001b */
[----:B------:R-:W-:-:S04]  /*04c0*/  UIADD3 UR11, UPT, UPT, UR11, 0x10, URZ ;  /* 0x000000100b0b7890 */ /* 0x000fc8000fffe0ff */
[----:B------:R-:W-:Y:S01]  /*04d0*/  UISETP.NE.AND UP1, UPT, UR11, URZ, UPT ;  /* 0x000000ff0b00728c */ /* 0x000fe2000bf25270 */
[----:B0-----:R-:W-:Y:S02]  /*04e0*/  IADD3 R2, P0, PT, R2, 0x40, RZ ;  /* 0x0000004002027810 */ /* 0x001fe40007f1e0ff */
[----:B------:R-:W-:Y:S02]  /*04f0*/  IADD3 R6, PT, PT, R6, 0x10, RZ ;  /* 0x0000001006067810 */ /* 0x000fe40007ffe0ff */
[----:B------:R-:W-:Y:S01]  /*0500*/  IADD3.X R3, PT, PT, RZ, R3, RZ, P0, !PT ;  /* 0x00000003ff037210 */ /* 0x000fe200007fe4ff */
[----:B--2---:R-:W-:-:S04]  /*0510*/  FFMA R13, R16, R15, R13 ;  /* 0x0000000f100d7223 */ /* 0x004fc8000000000d */
[----:B---3--:R-:W-:-:S04]  /*0520*/  FFMA R18, R18, R17, R13 ;  /* 0x0000001112127223 */ /* 0x008fc8000000000d */
[----:B----4-:R-:W-:-:S04]  /*0530*/  FFMA R18, R19, R20, R18 ;  /* 0x0000001413127223 */ /* 0x010fc80000000012 */
[----:B-----5:R-:W-:-:S04]  /*0540*/  FFMA R18, R21, R22, R18 ;  /* 0x0000001615127223 */ /* 0x020fc80000000012 */
[----:B------:R-:W-:-:S04]  /*0550*/  FFMA R18, R23, R24, R18 ;  /* 0x0000001817127223 */ /* 0x000fc80000000012 */
[----:B------:R-:W-:-:S04]  /*0560*/  FFMA R9, R9, R10, R18 ;  /* 0x0000000a09097223 */ /* 0x000fc80000000012 */
[----:B------:R-:W-:-:S04]  /*0570*/  FFMA R12, R12, R11, R9 ;  /* 0x0000000b0c0c7223 */ /* 0x000fc80000000009 */
[----:B------:R-:W-:Y:S01]  /*0580*/  FFMA R15, R25, R26, R12 ;  /* 0x0000001a190f7223 */ /* 0x000fe2000000000c */
[----:B------:R-:W-:Y:S06]  /*0590*/  BRA.U UP1, `(.L_x_2) ;  /* 0xfffffffd011c7547 */ /* 0x000fec000b83ffff */
.L_x_1:
[----:B------:R-:W-:Y:S05]  /*05a0*/  BRA.U !UP0, `(.L_x_0) ;  /* 0x0000000508307547 */ /* 0x000fea000b800000 */
[----:B------:R-:W-:Y:S02]  /*05b0*/  UISETP.GE.U32.AND UP0, UPT, UR9, 0x8, UPT ;  /* 0x000000080900788c */ /* 0x000fe4000bf06070 */
[----:B------:R-:W-:-:S04]  /*05c0*/  ULOP3.LUT UR5, UR8, 0x7, URZ, 0xc0, !UPT ;  /* 0x0000000708057892 */ /* 0x000fc8000f8ec0ff */
[----:B------:R-:W-:-:S03]  /*05d0*/  UISETP.NE.AND UP1, UPT, UR5, URZ, UPT ;  /* 0x000000ff0500728c */ /* 0x000fc6000bf25270 */
[----:B------:R-:W-:Y:S08]  /*05e0*/  BRA.U !UP0, `(.L_x_3) ;  /* 0x0000000108787547 */ /* 0x000ff0000b800000 */
[----:B------:R-:W0:Y:S01]  /*05f0*/  LDC.64 R2, c[0x0][0x388] ;  /* 0x0000e200ff027b82 */ /* 0x000e220000000a00 */
[----:B------:R-:W-:-:S07]  /*0600*/  IADD3 R9, PT, PT, R7, R8, RZ ;  /* 0x0000000807097210 */ /* 0x000fce0007ffe0ff */
[----:B------:R-:W1:Y:S01]  /*0610*/  LDC.64 R4, c[0x0][0x390] ;  /* 0x0000e400ff047b82 */ /* 0x000e620000000a00 */
[----:B0-----:R-:W-:-:S05]  /*0620*/  IMAD.WIDE R2, R9, 0x4, R2 ;  /* 0x0000000409027825 */ /* 0x001fca00078e0202 */
[----:B------:R-:W2:Y:S01]  /*0630*/  LDG.E R10, desc[UR12][R2.64] ;  /* 0x0000000c020a7981 */ /* 0x000ea2000c1e1900 */
[----:B-1----:R-:W-:-:S03]  /*0640*/  IMAD.WIDE.U32 R4, R8, 0x4, R4 ;  /* 0x0000000408047825 */ /* 0x002fc600078e0004 */
[----:B------:R-:W3:Y:S04]  /*0650*/  LDG.E R13, desc[UR12][R2.64+0x4] ;  /* 0x0000040c020d7981 */ /* 0x000ee8000c1e1900 */
[----:B------:R-:W2:Y:S04]  /*0660*/  LDG.E R11, desc[UR12][R4.64] ;  /* 0x0000000c040b7981 */ /* 0x000ea8000c1e1900 */
[----:B------:R-:W3:Y:S04]  /*0670*/  LDG.E R12, desc[UR12][R4.64+0x4] ;  /* 0x0000040c040c7981 */ /* 0x000ee8000c1e1900 */
[----:B------:R-:W4:Y:S04]  /*0680*/  LDG.E R17, desc[UR12][R2.64+0x8] ;  /* 0x0000080c02117981 */ /* 0x000f28000c1e1900 */
        /* <DEDUP_REMOVED lines=11> */
[----:B------:R-:W-:Y:S01]  /*0740*/  IADD3 R8, PT, PT, R8, 0x8, RZ ;  /* 0x0000000808087810 */ /* 0x000fe20007ffe0ff */
[----:B--2---:R-:W-:-:S04]  /*0750*/  FFMA R10, R10, R11, R15 ;  /* 0x0000000b0a0a7223 */ /* 0x004fc8000000000f */
[----:B---3--:R-:W-:-:S04]  /*0760*/  FFMA R10, R13, R12, R10 ;  /* 0x0000000c0d0a7223 */ /* 0x008fc8000000000a */
[----:B----4-:R-:W-:-:S04]  /*0770*/  FFMA R10, R17, R14, R10 ;  /* 0x0000000e110a7223 */ /* 0x010fc8000000000a */
[----:B-----5:R-:W-:-:S04]  /*0780*/  FFMA R10, R19, R16, R10 ;  /* 0x00000010130a7223 */ /* 0x020fc8000000000a */
[----:B------:R-:W-:-:S04]  /*0790*/  FFMA R10, R21, R18, R10 ;  /* 0x00000012150a7223 */ /* 0x000fc8000000000a */
[----:B------:R-:W-:-:S04]  /*07a0*/  FFMA R23, R23, R20, R10 ;  /* 0x0000001417177223 */ /* 0x000fc8000000000a */
[----:B------:R-:W-:-:S04]  /*07b0*/  FFMA R6, R6, R9, R23 ;  /* 0x0000000906067223 */ /* 0x000fc80000000017 */
[----:B------:R-:W-:-:S07]  /*07c0*/  FFMA R15, R25, R22, R6 ;  /* 0x00000016190f7223 */ /* 0x000fce0000000006 */
.L_x_3:
        /* <DEDUP_REMOVED lines=17> */
[----:B------:R-:W5:Y:S01]  /*08e0*/  LDG.E R14, desc[UR12][R4.64+0xc] ;  /* 0x00000c0c040e7981 */ /* 0x000f62000c1e1900 */
[----:B------:R-:W-:Y:S01]  /*08f0*/  IADD3 R8, PT, PT, R8, 0x4, RZ ;  /* 0x0000000408087810 */ /* 0x000fe20007ffe0ff */
[----:B--2---:R-:W-:-:S04]  /*0900*/  FFMA R6, R6, R9, R15 ;  /* 0x0000000906067223 */ /* 0x004fc8000000000f */
[----:B---3--:R-:W-:-:S04]  /*0910*/  FFMA R6, R11, R10, R6 ;  /* 0x0000000a0b067223 */ /* 0x008fc80000000006 */
[----:B----4-:R-:W-:-:S04]  /*0920*/  FFMA R6, R13, R12, R6 ;  /* 0x0000000c0d067223 */ /* 0x010fc80000000006 */
[----:B-----5:R-:W-:-:S07]  /*0930*/  FFMA R15, R17, R14, R6 ;  /* 0x0000000e110f7223 */ /* 0x020fce0000000006 */
.L_x_4:
[----:B------:R-:W-:Y:S05]  /*0940*/  BRA.U !UP1, `(.L_x_0) ;  /* 0x0000000109487547 */ /* 0x000fea000b800000 */
[----:B------:R-:W0:Y:S01]  /*0950*/  LDC.64 R2, c[0x0][0x390] ;  /* 0x0000e400ff027b82 */ /* 0x000e220000000a00 */
[----:B------:R-:W-:Y:S01]  /*0960*/  IADD3 R7, PT, PT, R7, R8, RZ ;  /* 0x0000000807077210 */ /* 0x000fe20007ffe0ff */
[----:B------:R-:W-:-:S06]  /*0970*/  UIADD3 UR4, UPT, UPT, -UR4, URZ, URZ ;  /* 0x000000ff04047290 */ /* 0x000fcc000fffe1ff */
[----:B------:R-:W1:Y:S01]  /*0980*/  LDC.64 R10, c[0x0][0x388] ;  /* 0x0000e200ff0a7b82 */ /* 0x000e620000000a00 */
[----:B0-----:R-:W-:-:S03]  /*0990*/  IMAD.WIDE.U32 R2, R8, 0x4, R2 ;  /* 0x0000000408027825 */ /* 0x001fc600078e0002 */
[----:B------:R-:W-:Y:S02]  /*09a0*/  MOV R6, R2 ;  /* 0x0000000200067202 */ /* 0x000fe40000000f00 */
[----:B------:R-:W-:-:S07]  /*09b0*/  MOV R5, R3 ;  /* 0x0000000300057202 */ /* 0x000fce0000000f00 */
.L_x_5:
[----:B-1----:R-:W-:Y:S01]  /*09c0*/  IMAD.WIDE R2, R7, 0x4, R10 ;  /* 0x0000000407027825 */ /* 0x002fe200078e020a */
[----:B------:R-:W-:-:S05]  /*09d0*/  MOV R4, R6 ;  /* 0x0000000600047202 */ /* 0x000fca0000000f00 */
[----:B------:R-:W2:Y:S04]  /*09e0*/  LDG.E R2, desc[UR12][R2.64] ;  /* 0x0000000c02027981 */ /* 0x000ea8000c1e1900 */
[----:B------:R0:W2:Y:S01]  /*09f0*/  LDG.E R4, desc[UR12][R4.64] ;  /* 0x0000000c04047981 */ /* 0x0000a2000c1e1900 */
[----:B------:R-:W-:Y:S01]  /*0a00*/  UIADD3 UR4, UPT, UPT, UR4, 0x1, URZ ;  /* 0x0000000104047890 */ /* 0x000fe2000fffe0ff */
[----:B------:R-:W-:Y:S02]  /*0a10*/  IADD3 R6, P0, PT, R6, 0x4, RZ ;  /* 0x0000000406067810 */ /* 0x000fe40007f1e0ff */
[----:B------:R-:W-:Y:S01]  /*0a20*/  IADD3 R7, PT, PT, R7, 0x1, RZ ;  /* 0x0000000107077810 */ /* 0x000fe20007ffe0ff */
[----:B------:R-:W-:Y:S01]  /*0a30*/  UISETP.NE.AND UP0, UPT, UR4, URZ, UPT ;  /* 0x000000ff0400728c */ /* 0x000fe2000bf05270 */
[----:B0-----:R-:W-:Y:S01]  /*0a40*/  IADD3.X R5, PT, PT, RZ, R5, RZ, P0, !PT ;  /* 0x00000005ff057210 */ /* 0x001fe200007fe4ff */
[----:B--2---:R-:W-:-:S07]  /*0a50*/  FFMA R15, R2, R4, R15 ;  /* 0x00000004020f7223 */ /* 0x004fce000000000f */
[----:B------:R-:W-:Y:S05]  /*0a60*/  BRA.U UP0, `(.L_x_5) ;  /* 0xfffffffd00d47547 */ /* 0x000fea000b83ffff */
.L_x_0:
[----:B------:R-:W0:Y:S02]  /*0a70*/  LDC.64 R2, c[0x0][0x380] ;  /* 0x0000e000ff027b82 */ /* 0x000e240000000a00 */
[----:B0-----:R-:W-:-:S05]  /*0a80*/  IMAD.WIDE R2, R0, 0x4, R2 ;  /* 0x0000000400027825 */ /* 0x001fca00078e0202 */
[----:B------:R-:W2:Y:S02]  /*0a90*/  LDG.E R0, desc[UR12][R2.64] ;  /* 0x0000000c02007981 */ /* 0x000ea4000c1e1900 */
[----:B--2---:R-:W-:-:S05]  /*0aa0*/  FADD R15, R0, R15 ;  /* 0x0000000f000f7221 */ /* 0x004fca0000000000 */
[----:B------:R-:W-:Y:S01]  /*0ab0*/  STG.E desc[UR12][R2.64], R15 ;  /* 0x0000000f02007986 */ /* 0x000fe2000c10190c */
[----:B------:R-:W-:Y:S05]  /*0ac0*/  EXIT ;  /* 0x000000000000794d */ /* 0x000fea0003800000 */
.L_x_6:
[----:B------:R-:W-:-:S00]  /*0ad0*/  BRA `(.L_x_6) ;  /* 0xfffffffc00fc7947 */ /* 0x000fc0000383ffff */
[----:B------:R-:W-:-:S00]  /*0ae0*/  NOP ;  /* 0x0000000000007918 */ /* 0x000fc00000000000 */
        /* <DEDUP_REMOVED lines=9> */
.L_x_7:


//--------------------- .nv.shared.reserved.0     --------------------------
	.section	.nv.shared.reserved.0,"aw",@nobits
	.weak		__nv_reservedSMEM_offset_0_alias
	.size		__nv_reservedSMEM_offset_0_alias, 0, 64
	.other		__nv_reservedSMEM_offset_0_alias,@"STO_CUDA_RESERVED_SHARED STV_DEFAULT"
__nv_reservedSMEM_offset_0_alias:
	.zero		0
	.zero		64


//--------------------- .nv.constant0._Z15matrixVectorAddPfPKfS1_ii --------------------------
	.section	.nv.constant0._Z15matrixVectorAddPfPKfS1_ii,"a",@progbits
	.sectionflags	@""
	.align	4
.nv.constant0._Z15matrixVectorAddPfPKfS1_ii:
	.zero		928


//--------------------- SYMBOLS --------------------------

	.type		.nv.reservedSmem.offset0,@object
	.size		.nv.reservedSmem.offset0,0x4
